	.headerflags	@"EF_CUDA_TEXMODE_UNIFIED EF_CUDA_64BIT_ADDRESS EF_CUDA_ACCELERATORS EF_CUDA_SM90 EF_CUDA_VIRTUAL_SM(EF_CUDA_SM90)"
	.elftype	@"ET_EXEC"


//--------------------- .nv.info                  --------------------------
	.section	.nv.info,"",@"SHT_CUDA_INFO"
	.align	4


	//----- nvinfo : EIATTR_REGCOUNT
	.align		4
        /*0000*/ 	.byte	0x04, 0x2f
        /*0002*/ 	.short	(.L_1 - .L_0)
	.align		4
.L_0:
        /*0004*/ 	.word	index@(triton_poi_fused_add_clamp_div_mul_0)
        /*0008*/ 	.word	0x0000000c


	//----- nvinfo : EIATTR_MIN_STACK_SIZE
	.align		4
.L_1:
        /*000c*/ 	.byte	0x04, 0x12
        /*000e*/ 	.short	(.L_3 - .L_2)
	.align		4
.L_2:
        /*0010*/ 	.word	index@(triton_poi_fused_add_clamp_div_mul_0)
        /*0014*/ 	.word	0x00000000


	//----- nvinfo : EIATTR_FRAME_SIZE
	.align		4
.L_3:
        /*0018*/ 	.byte	0x04, 0x11
        /*001a*/ 	.short	(.L_5 - .L_4)
	.align		4
.L_4:
        /*001c*/ 	.word	index@(triton_poi_fused_add_clamp_div_mul_0)
        /*0020*/ 	.word	0x00000000


	//----- nvinfo : EIATTR_MIN_STACK_SIZE
	.align		4
.L_5:
        /*0024*/ 	.byte	0x04, 0x12
        /*0026*/ 	.short	(.L_7 - .L_6)
	.align		4
.L_6:
        /*0028*/ 	.word	index@(triton_poi_fused_add_clamp_div_mul_0)
        /*002c*/ 	.word	0x00000000
.L_7:


//--------------------- .nv.info.triton_poi_fused_add_clamp_div_mul_0 --------------------------
	.section	.nv.info.triton_poi_fused_add_clamp_div_mul_0,"",@"SHT_CUDA_INFO"
	.sectionflags	@""
	.align	4


	//----- nvinfo : EIATTR_CUDA_API_VERSION
	.align		4
        /*0000*/ 	.byte	0x04, 0x37
        /*0002*/ 	.short	(.L_9 - .L_8)
.L_8:
        /*0004*/ 	.word	0x0000007c


	//----- nvinfo : EIATTR_KPARAM_INFO
	.align		4
.L_9:
        /*0008*/ 	.byte	0x04, 0x17
        /*000a*/ 	.short	(.L_11 - .L_10)
.L_10:
        /*000c*/ 	.word	0x00000000
        /*0010*/ 	.short	0x0002
        /*0012*/ 	.short	0x0010
        /*0014*/ 	.byte	0x00, 0xf0, 0x11, 0x00


	//----- nvinfo : EIATTR_KPARAM_INFO
	.align		4
.L_11:
        /*0018*/ 	.byte	0x04, 0x17
        /*001a*/ 	.short	(.L_13 - .L_12)
.L_12:
        /*001c*/ 	.word	0x00000000
        /*0020*/ 	.short	0x0001
        /*0022*/ 	.short	0x0008
        /*0024*/ 	.byte	0x00, 0xf4, 0x21, 0x00


	//----- nvinfo : EIATTR_KPARAM_INFO
	.align		4
.L_13:
        /*0028*/ 	.byte	0x04, 0x17
        /*002a*/ 	.short	(.L_15 - .L_14)
.L_14:
        /*002c*/ 	.word	0x00000000
        /*0030*/ 	.short	0x0000
        /*0032*/ 	.short	0x0000
        /*0034*/ 	.byte	0x00, 0xf4, 0x21, 0x00


	//----- nvinfo : EIATTR_SPARSE_MMA_MASK
	.align		4
.L_15:
        /*0038*/ 	.byte	0x03, 0x50
        /*003a*/ 	.short	0x0000


	//----- nvinfo : EIATTR_MAXREG_COUNT
	.align		4
        /*003c*/ 	.byte	0x03, 0x1b
        /*003e*/ 	.short	0x00ff


	//----- nvinfo : EIATTR_EXIT_INSTR_OFFSETS
	.align		4
        /*0040*/ 	.byte	0x04, 0x1c
        /*0042*/ 	.short	(.L_17 - .L_16)


	//   ....[0]....
.L_16:
        /*0044*/ 	.word	0x00000210


	//   ....[1]....
        /*0048*/ 	.word	0x00000230


	//----- nvinfo : EIATTR_REQNTID
	.align		4
.L_17:
        /*004c*/ 	.byte	0x04, 0x10
        /*004e*/ 	.short	(.L_19 - .L_18)
.L_18:
        /*0050*/ 	.word	0x00000080
        /*0054*/ 	.word	0x00000001
        /*0058*/ 	.word	0x00000001


	//----- nvinfo : EIATTR_CRS_STACK_SIZE
	.align		4
.L_19:
        /*005c*/ 	.byte	0x04, 0x1e
        /*005e*/ 	.short	(.L_21 - .L_20)
.L_20:
        /*0060*/ 	.word	0x00000000


	//----- nvinfo : EIATTR_CBANK_PARAM_SIZE
	.align		4
.L_21:
        /*0064*/ 	.byte	0x03, 0x19
        /*0066*/ 	.short	0x0014


	//----- nvinfo : EIATTR_PARAM_CBANK
	.align		4
        /*0068*/ 	.byte	0x04, 0x0a
        /*006a*/ 	.short	(.L_23 - .L_22)
	.align		4
.L_22:
        /*006c*/ 	.word	index@(.nv.constant0.triton_poi_fused_add_clamp_div_mul_0)
        /*0070*/ 	.short	0x0210
        /*0072*/ 	.short	0x0014


	//----- nvinfo : EIATTR_SW_WAR
	.align		4
.L_23:
        /*0074*/ 	.byte	0x04, 0x36
        /*0076*/ 	.short	(.L_25 - .L_24)
.L_24:
        /*0078*/ 	.word	0x00000008
.L_25:


//--------------------- .nv.callgraph             --------------------------
	.section	.nv.callgraph,"",@"SHT_CUDA_CALLGRAPH"
	.align	4
	.sectionentsize	8
	.align		4
        /*0000*/ 	.word	0x00000000
	.align		4
        /*0004*/ 	.word	0xffffffff
	.align		4
        /*0008*/ 	.word	0x00000000
	.align		4
        /*000c*/ 	.word	0xfffffffe
	.align		4
        /*0010*/ 	.word	0x00000000
	.align		4
        /*0014*/ 	.word	0xfffffffd
	.align		4
        /*0018*/ 	.word	0x00000000
	.align		4
        /*001c*/ 	.word	0xfffffffc


//--------------------- .text.triton_poi_fused_add_clamp_div_mul_0 --------------------------
	.section	.text.triton_poi_fused_add_clamp_div_mul_0,"ax",@progbits
	.align	128
        .global         triton_poi_fused_add_clamp_div_mul_0
        .type           triton_poi_fused_add_clamp_div_mul_0,@function
        .size           triton_poi_fused_add_clamp_div_mul_0,(.L_x_3 - triton_poi_fused_add_clamp_div_mul_0)
        .other          triton_poi_fused_add_clamp_div_mul_0,@"STO_CUDA_ENTRY STV_DEFAULT"
triton_poi_fused_add_clamp_div_mul_0:
.text.triton_poi_fused_add_clamp_div_mul_0:
[----:B------:R-:W0:Y:S02]  /*0000*/  LDC R1, c[0x0][0x28] ;  /* 0x00000a00ff017b82 */ /* 0x000e240000000800 */
[----:B------:R-:W1:Y:S01]  /*0010*/  S2R R0, SR_TID.X ;  /* 0x0000000000007919 */ /* 0x000e620000002100 */
[----:B------:R-:W-:Y:S01]  /*0020*/  ULDC.64 UR4, c[0x0][0x208] ;  /* 0x0000820000047ab9 */ /* 0x000fe20000000a00 */
[----:B------:R-:W-:Y:S01]  /*0030*/  BSSY B0, `(.L_x_0) ;  /* 0x000000b000007945 */ /* 0x000fe20003800000 */
[----:B------:R-:W-:Y:S01]  /*0040*/  CS2R R6, SRZ ;  /* 0x0000000000067805 */ /* 0x000fe2000001ff00 */
[----:B------:R-:W2:Y:S01]  /*0050*/  S2R R5, SR_CTAID.X ;  /* 0x0000000000057919 */ /* 0x000ea20000002500 */
[----:B-1----:R-:W-:-:S05]  /*0060*/  IMAD.SHL.U32 R0, R0, 0x2, RZ ;  /* 0x0000000200007824 */ /* 0x002fca00078e00ff */
[----:B------:R-:W-:-:S05]  /*0070*/  LOP3.LUT R0, R0, 0xfe, RZ, 0xc0, !PT ;  /* 0x000000fe00007812 */ /* 0x000fca00078ec0ff */
[----:B--2---:R-:W-:-:S05]  /*0080*/  IMAD R5, R5, 0x100, R0 ;  /* 0x0000010005057824 */ /* 0x004fca00078e0200 */
[----:B------:R-:W-:-:S13]  /*0090*/  ISETP.GE.AND P0, PT, R5, 0x100, PT ;  /* 0x000001000500780c */ /* 0x000fda0003f06270 */
[----:B------:R-:W-:Y:S05]  /*00a0*/  @P0 BRA `(.L_x_1) ;  /* 0x00000000000c0947 */ /* 0x000fea0003800000 */
[----:B------:R-:W1:Y:S02]  /*00b0*/  LDC.64 R2, c[0x0][0x210] ;  /* 0x00008400ff027b82 */ /* 0x000e640000000a00 */
[----:B-1----:R-:W-:-:S05]  /*00c0*/  IMAD.WIDE R2, R5, 0x4, R2 ;  /* 0x0000000405027825 */ /* 0x002fca00078e0202 */
[----:B------:R1:W5:Y:S02]  /*00d0*/  LDG.E.64 R6, desc[UR4][R2.64] ;  /* 0x0000000402067981 */ /* 0x000364000c1e1b00 */
.L_x_1:
[----:B------:R-:W-:Y:S05]  /*00e0*/  BSYNC B0 ;  /* 0x0000000000007941 */ /* 0x000fea0003800000 */
.L_x_0:
[C---:B-----5:R-:W-:Y:S01]  /*00f0*/  FADD R0, R6.reuse, 2 ;  /* 0x4000000006007421 */ /* 0x060fe20000000000 */
[C---:B------:R-:W-:Y:S01]  /*0100*/  FADD R4, R7.reuse, 2 ;  /* 0x4000000007047421 */ /* 0x040fe20000000000 */
[----:B-1----:R-:W1:Y:S01]  /*0110*/  LDC.64 R2, c[0x0][0x218] ;  /* 0x00008600ff027b82 */ /* 0x002e620000000a00 */
[----:B------:R-:W-:Y:S01]  /*0120*/  FMUL R6, R6, 0.5 ;  /* 0x3f00000006067820 */ /* 0x000fe20000400000 */
[----:B------:R-:W-:Y:S01]  /*0130*/  FMUL R7, R7, 0.5 ;  /* 0x3f00000007077820 */ /* 0x000fe20000400000 */
[----:B------:R-:W-:Y:S02]  /*0140*/  FSETP.GTU.AND P1, PT, R0, RZ, PT ;  /* 0x000000ff0000720b */ /* 0x000fe40003f2c000 */
[----:B------:R-:W-:Y:S02]  /*0150*/  FSETP.GTU.AND P2, PT, R4, RZ, PT ;  /* 0x000000ff0400720b */ /* 0x000fe40003f4c000 */
[----:B------:R-:W-:Y:S02]  /*0160*/  FSEL R9, R0, RZ, P1 ;  /* 0x000000ff00097208 */ /* 0x000fe40000800000 */
[----:B------:R-:W-:-:S02]  /*0170*/  FSEL R4, R4, RZ, P2 ;  /* 0x000000ff04047208 */ /* 0x000fc40001000000 */
[C---:B------:R-:W-:Y:S02]  /*0180*/  FSETP.GEU.AND P3, PT, R9.reuse, 2, PT ;  /* 0x400000000900780b */ /* 0x040fe40003f6e000 */
[C---:B------:R-:W-:Y:S02]  /*0190*/  FSETP.GEU.AND P4, PT, R4.reuse, 2, PT ;  /* 0x400000000400780b */ /* 0x040fe40003f8e000 */
[----:B------:R-:W-:Y:S02]  /*01a0*/  FSETP.NAN.AND P1, PT, R9, R9, PT ;  /* 0x000000090900720b */ /* 0x000fe40003f28000 */
[----:B------:R-:W-:-:S07]  /*01b0*/  FSETP.NAN.AND P2, PT, R4, R4, PT ;  /* 0x000000040400720b */ /* 0x000fce0003f48000 */
[----:B------:R-:W-:Y:S01]  /*01c0*/  @P3 FSEL R9, R9, 2, P1 ;  /* 0x4000000009093808 */ /* 0x000fe20000800000 */
[----:B-1----:R-:W-:Y:S01]  /*01d0*/  IMAD.WIDE R2, R5, 0x4, R2 ;  /* 0x0000000405027825 */ /* 0x002fe200078e0202 */
[----:B------:R-:W-:-:S03]  /*01e0*/  @P4 FSEL R4, R4, 2, P2 ;  /* 0x4000000004044808 */ /* 0x000fc60001000000 */
[----:B------:R-:W-:Y:S02]  /*01f0*/  FMUL R6, R6, R9 ;  /* 0x0000000906067220 */ /* 0x000fe40000400000 */
[----:B------:R-:W-:Y:S01]  /*0200*/  FMUL R7, R7, R4 ;  /* 0x0000000407077220 */ /* 0x000fe20000400000 */
[----:B------:R-:W-:Y:S06]  /*0210*/  @P0 EXIT ;  /* 0x000000000000094d */ /* 0x000fec0003800000 */
[----:B------:R-:W-:Y:S01]  /*0220*/  STG.E.64 desc[UR4][R2.64], R6 ;  /* 0x0000000602007986 */ /* 0x000fe2000c101b04 */
[----:B------:R-:W-:Y:S05]  /*0230*/  EXIT ;  /* 0x000000000000794d */ /* 0x000fea0003800000 */
.L_x_2:
[----:B------:R-:W-:-:S00]  /*0240*/  BRA `(.L_x_2) ;  /* 0xfffffffc00fc7947 */ /* 0x000fc0000383ffff */
[----:B------:R-:W-:-:S00]  /*0250*/  NOP ;  /* 0x0000000000007918 */ /* 0x000fc00000000000 */
        /* <DEDUP_REMOVED lines=10> */
.L_x_3:


//--------------------- .nv.constant0.triton_poi_fused_add_clamp_div_mul_0 --------------------------
	.section	.nv.constant0.triton_poi_fused_add_clamp_div_mul_0,"a",@progbits
	.sectionflags	@""
	.align	4
.nv.constant0.triton_poi_fused_add_clamp_div_mul_0:
	.zero		548
